//
// Generated by NVIDIA NVVM Compiler
//
// Compiler Build ID: CL-36424714
// Cuda compilation tools, release 13.0, V13.0.88
// Based on NVVM 20.0.0
//

.version 9.0
.target sm_100
.address_size 64

.extern .shared .align 16 .b8 tile[];

.entry _Z9k_mat_muliPfPKfS1_(
	.param .u32 _Z9k_mat_muliPfPKfS1__param_0,
	.param .u64 .ptr .align 1 _Z9k_mat_muliPfPKfS1__param_1,
	.param .u64 .ptr .align 1 _Z9k_mat_muliPfPKfS1__param_2,
	.param .u64 .ptr .align 1 _Z9k_mat_muliPfPKfS1__param_3
)
{
	.reg .pred 	%p<9>;
	.reg .b32 	%r<91>;
	.reg .b32 	%f<70>;
	.reg .b64 	%rd<12>;

	ld.param.u32 	%r32, [_Z9k_mat_muliPfPKfS1__param_0];
	ld.param.u64 	%rd3, [_Z9k_mat_muliPfPKfS1__param_1];
	ld.param.u64 	%rd4, [_Z9k_mat_muliPfPKfS1__param_2];
	ld.param.u64 	%rd5, [_Z9k_mat_muliPfPKfS1__param_3];
	cvta.to.global.u64 	%rd1, %rd5;
	cvta.to.global.u64 	%rd2, %rd4;
	mov.u32 	%r1, %ntid.x;
	mov.u32 	%r33, %ntid.y;
	mul.lo.s32 	%r34, %r1, %r33;
	shl.b32 	%r35, %r34, 2;
	mov.u32 	%r36, tile;
	add.s32 	%r2, %r36, %r35;
	mov.u32 	%r3, %tid.x;
	mov.u32 	%r37, %ctaid.y;
	mov.u32 	%r38, %tid.y;
	mad.lo.s32 	%r39, %r33, %r37, %r38;
	mul.lo.s32 	%r4, %r38, %r1;
	add.s32 	%r40, %r4, %r3;
	mov.u32 	%r5, %nctaid.x;
	mad.lo.s32 	%r6, %r39, %r32, %r3;
	shl.b32 	%r41, %r40, 2;
	add.s32 	%r7, %r36, %r41;
	add.s32 	%r8, %r2, %r41;
	and.b32  	%r9, %r1, 7;
	and.b32  	%r10, %r1, 3;
	and.b32  	%r11, %r1, 2040;
	and.b32  	%r12, %r1, 1;
	and.b32  	%r42, %r1, -8;
	neg.s32 	%r13, %r42;
	shl.b32 	%r43, %r3, 2;
	add.s32 	%r44, %r35, %r43;
	add.s32 	%r14, %r36, %r44;
	shl.b32 	%r15, %r1, 5;
	shl.b32 	%r45, %r4, 2;
	add.s32 	%r46, %r45, %r36;
	add.s32 	%r16, %r46, 16;
	shl.b32 	%r17, %r1, 2;
	mov.f32 	%f69, 0f00000000;
	mov.b32 	%r84, 0;
$L__BB0_1:
	setp.lt.u32 	%p1, %r1, 8;
	mad.lo.s32 	%r48, %r84, %r1, %r6;
	mul.wide.u32 	%rd6, %r48, 4;
	add.s64 	%rd7, %rd2, %rd6;
	ld.global.f32 	%f16, [%rd7];
	st.shared.f32 	[%r7], %f16;
	add.s64 	%rd8, %rd1, %rd6;
	ld.global.f32 	%f17, [%rd8];
	st.shared.f32 	[%r8], %f17;
	bar.sync 	0;
	mov.b32 	%r89, 0;
	@%p1 bra 	$L__BB0_4;
	mov.u32 	%r85, %r16;
	mov.u32 	%r86, %r14;
	mov.u32 	%r87, %r13;
$L__BB0_3:
	.pragma "nounroll";
	ld.shared.f32 	%f18, [%r85+-16];
	ld.shared.f32 	%f19, [%r86];
	fma.rn.f32 	%f20, %f18, %f19, %f69;
	ld.shared.f32 	%f21, [%r85+-12];
	add.s32 	%r49, %r86, %r17;
	ld.shared.f32 	%f22, [%r49];
	fma.rn.f32 	%f23, %f21, %f22, %f20;
	ld.shared.f32 	%f24, [%r85+-8];
	add.s32 	%r50, %r49, %r17;
	ld.shared.f32 	%f25, [%r50];
	fma.rn.f32 	%f26, %f24, %f25, %f23;
	ld.shared.f32 	%f27, [%r85+-4];
	add.s32 	%r51, %r50, %r17;
	ld.shared.f32 	%f28, [%r51];
	fma.rn.f32 	%f29, %f27, %f28, %f26;
	ld.shared.f32 	%f30, [%r85];
	add.s32 	%r52, %r51, %r17;
	ld.shared.f32 	%f31, [%r52];
	fma.rn.f32 	%f32, %f30, %f31, %f29;
	ld.shared.f32 	%f33, [%r85+4];
	add.s32 	%r53, %r52, %r17;
	ld.shared.f32 	%f34, [%r53];
	fma.rn.f32 	%f35, %f33, %f34, %f32;
	ld.shared.f32 	%f36, [%r85+8];
	add.s32 	%r54, %r53, %r17;
	ld.shared.f32 	%f37, [%r54];
	fma.rn.f32 	%f38, %f36, %f37, %f35;
	ld.shared.f32 	%f39, [%r85+12];
	add.s32 	%r55, %r54, %r17;
	ld.shared.f32 	%f40, [%r55];
	fma.rn.f32 	%f69, %f39, %f40, %f38;
	add.s32 	%r87, %r87, 8;
	add.s32 	%r86, %r86, %r15;
	add.s32 	%r85, %r85, 32;
	setp.ne.s32 	%p2, %r87, 0;
	mov.u32 	%r89, %r11;
	@%p2 bra 	$L__BB0_3;
$L__BB0_4:
	setp.eq.s32 	%p3, %r9, 0;
	@%p3 bra 	$L__BB0_12;
	add.s32 	%r56, %r9, -1;
	setp.lt.u32 	%p4, %r56, 3;
	@%p4 bra 	$L__BB0_7;
	add.s32 	%r57, %r89, %r4;
	shl.b32 	%r58, %r57, 2;
	mov.u32 	%r59, tile;
	add.s32 	%r60, %r59, %r58;
	ld.shared.f32 	%f42, [%r60];
	mad.lo.s32 	%r61, %r89, %r1, %r3;
	shl.b32 	%r62, %r61, 2;
	add.s32 	%r63, %r2, %r62;
	ld.shared.f32 	%f43, [%r63];
	fma.rn.f32 	%f44, %f42, %f43, %f69;
	ld.shared.f32 	%f45, [%r60+4];
	add.s32 	%r64, %r63, %r17;
	ld.shared.f32 	%f46, [%r64];
	fma.rn.f32 	%f47, %f45, %f46, %f44;
	ld.shared.f32 	%f48, [%r60+8];
	add.s32 	%r65, %r64, %r17;
	ld.shared.f32 	%f49, [%r65];
	fma.rn.f32 	%f50, %f48, %f49, %f47;
	ld.shared.f32 	%f51, [%r60+12];
	add.s32 	%r66, %r65, %r17;
	ld.shared.f32 	%f52, [%r66];
	fma.rn.f32 	%f69, %f51, %f52, %f50;
	add.s32 	%r89, %r89, 4;
$L__BB0_7:
	setp.eq.s32 	%p5, %r10, 0;
	@%p5 bra 	$L__BB0_12;
	setp.eq.s32 	%p6, %r10, 1;
	@%p6 bra 	$L__BB0_10;
	add.s32 	%r67, %r89, %r4;
	shl.b32 	%r68, %r67, 2;
	mov.u32 	%r69, tile;
	add.s32 	%r70, %r69, %r68;
	ld.shared.f32 	%f54, [%r70];
	mad.lo.s32 	%r71, %r89, %r1, %r3;
	shl.b32 	%r72, %r71, 2;
	add.s32 	%r73, %r2, %r72;
	ld.shared.f32 	%f55, [%r73];
	fma.rn.f32 	%f56, %f54, %f55, %f69;
	ld.shared.f32 	%f57, [%r70+4];
	add.s32 	%r74, %r73, %r17;
	ld.shared.f32 	%f58, [%r74];
	fma.rn.f32 	%f69, %f57, %f58, %f56;
	add.s32 	%r89, %r89, 2;
$L__BB0_10:
	setp.eq.s32 	%p7, %r12, 0;
	@%p7 bra 	$L__BB0_12;
	add.s32 	%r75, %r89, %r4;
	shl.b32 	%r76, %r75, 2;
	mov.u32 	%r77, tile;
	add.s32 	%r78, %r77, %r76;
	ld.shared.f32 	%f59, [%r78];
	mad.lo.s32 	%r79, %r89, %r1, %r3;
	shl.b32 	%r80, %r79, 2;
	add.s32 	%r81, %r2, %r80;
	ld.shared.f32 	%f60, [%r81];
	fma.rn.f32 	%f69, %f59, %f60, %f69;
$L__BB0_12:
	bar.sync 	0;
	add.s32 	%r84, %r84, 1;
	setp.ne.s32 	%p8, %r84, %r5;
	@%p8 bra 	$L__BB0_1;
	cvta.to.global.u64 	%rd9, %rd3;
	mov.u32 	%r82, %ctaid.x;
	mad.lo.s32 	%r83, %r1, %r82, %r6;
	mul.wide.u32 	%rd10, %r83, 4;
	add.s64 	%rd11, %rd9, %rd10;
	st.global.f32 	[%rd11], %f69;
	ret;

}


// ===== COMPILED SASS (sm_100) =====

	.target	sm_100

	.elftype	@"ET_EXEC"


//--------------------- .note.nv.tkinfo           --------------------------
	.section	.note.nv.tkinfo,"",@"SHT_NOTE"
	.sectionflags	@"SHF_NOTE_NV_TKINFO"
	.tkinfo
        /*0018*/ 	.word	0x00000002
        /*0030*/ 	.string	""
        /*0030*/ 	.string	"ptxas"
        /*0030*/ 	.string	"Cuda compilation tools, release 13.0, V13.0.88"
        /*0030*/ 	.string	"Build cuda_13.0.r13.0/compiler.36424714_0"
        /*0030*/ 	.string	"-arch sm_100 -m 64 "



//--------------------- .note.nv.cuinfo           --------------------------
	.section	.note.nv.cuinfo,"",@"SHT_NOTE"
	.sectionflags	@"SHF_NOTE_NV_CUINFO"
        /*0018*/ 	.short	0x0002
        /*001a*/ 	.short	0x0064
        /*001c*/ 	.short	0x0082
	.zero		2


//--------------------- .nv.info                  --------------------------
	.section	.nv.info,"",@"SHT_CUDA_INFO"
	.align	4


	//----- nvinfo : EIATTR_REGCOUNT
	.align		4
        /*0000*/ 	.byte	0x04, 0x2f
        /*0002*/ 	.short	(.L_1 - .L_0)
	.align		4
.L_0:
        /*0004*/ 	.word	index@(_Z9k_mat_muliPfPKfS1_)
        /*0008*/ 	.word	0x00000020


	//----- nvinfo : EIATTR_FRAME_SIZE
	.align		4
.L_1:
        /*000c*/ 	.byte	0x04, 0x11
        /*000e*/ 	.short	(.L_3 - .L_2)
	.align		4
.L_2:
        /*0010*/ 	.word	index@(_Z9k_mat_muliPfPKfS1_)
        /*0014*/ 	.word	0x00000000


	//----- nvinfo : EIATTR_MIN_STACK_SIZE
	.align		4
.L_3:
        /*0018*/ 	.byte	0x04, 0x12
        /*001a*/ 	.short	(.L_5 - .L_4)
	.align		4
.L_4:
        /*001c*/ 	.word	index@(_Z9k_mat_muliPfPKfS1_)
        /*0020*/ 	.word	0x00000000
.L_5:


//--------------------- .nv.compat                --------------------------
	.section	.nv.compat,"",@"SHT_CUDA_COMPAT_INFO"
	.align	4
        /*0000*/ 	.byte	0x02, 0x09, 0x00, 0x00, 0x02, 0x02, 0x01, 0x00, 0x02, 0x05, 0x05, 0x00, 0x03, 0x07, 0x01, 0x01
        /*0010*/ 	.byte	0x02, 0x03, 0x00, 0x00, 0x02, 0x06, 0x01, 0x00, 0x04, 0x0b, 0x08, 0x00, 0x09, 0x00, 0x00, 0x00
        /*0020*/ 	.byte	0x00, 0x00, 0x00, 0x00


//--------------------- .nv.info._Z9k_mat_muliPfPKfS1_ --------------------------
	.section	.nv.info._Z9k_mat_muliPfPKfS1_,"",@"SHT_CUDA_INFO"
	.sectionflags	@""
	.align	4


	//----- nvinfo : EIATTR_CUDA_API_VERSION
	.align		4
        /*0000*/ 	.byte	0x04, 0x37
        /*0002*/ 	.short	(.L_7 - .L_6)
.L_6:
        /*0004*/ 	.word	0x00000082


	//----- nvinfo : EIATTR_KPARAM_INFO
	.align		4
.L_7:
        /*0008*/ 	.byte	0x04, 0x17
        /*000a*/ 	.short	(.L_9 - .L_8)
.L_8:
        /*000c*/ 	.word	0x00000000
        /*0010*/ 	.short	0x0003
        /*0012*/ 	.short	0x0018
        /*0014*/ 	.byte	0x00, 0xf5, 0x21, 0x00


	//----- nvinfo : EIATTR_KPARAM_INFO
	.align		4
.L_9:
        /*0018*/ 	.byte	0x04, 0x17
        /*001a*/ 	.short	(.L_11 - .L_10)
.L_10:
        /*001c*/ 	.word	0x00000000
        /*0020*/ 	.short	0x0002
        /*0022*/ 	.short	0x0010
        /*0024*/ 	.byte	0x00, 0xf5, 0x21, 0x00


	//----- nvinfo : EIATTR_KPARAM_INFO
	.align		4
.L_11:
        /*0028*/ 	.byte	0x04, 0x17
        /*002a*/ 	.short	(.L_13 - .L_12)
.L_12:
        /*002c*/ 	.word	0x00000000
        /*0030*/ 	.short	0x0001
        /*0032*/ 	.short	0x0008
        /*0034*/ 	.byte	0x00, 0xf5, 0x21, 0x00


	//----- nvinfo : EIATTR_KPARAM_INFO
	.align		4
.L_13:
        /*0038*/ 	.byte	0x04, 0x17
        /*003a*/ 	.short	(.L_15 - .L_14)
.L_14:
        /*003c*/ 	.word	0x00000000
        /*0040*/ 	.short	0x0000
        /*0042*/ 	.short	0x0000
        /*0044*/ 	.byte	0x00, 0xf0, 0x11, 0x00


	//----- nvinfo : EIATTR_SPARSE_MMA_MASK
	.align		4
.L_15:
        /*0048*/ 	.byte	0x03, 0x50
        /*004a*/ 	.short	0x0000


	//----- nvinfo : EIATTR_MAXREG_COUNT
	.align		4
        /*004c*/ 	.byte	0x03, 0x1b
        /*004e*/ 	.short	0x00ff


	//----- nvinfo : EIATTR_NUM_BARRIERS
	.align		4
        /*0050*/ 	.byte	0x02, 0x4c
        /*0052*/ 	.byte	0x01
	.zero		1


	//----- nvinfo : EIATTR_MERCURY_ISA_VERSION
	.align		4
        /*0054*/ 	.byte	0x03, 0x5f
        /*0056*/ 	.short	0x0101


	//----- nvinfo : EIATTR_VRC_CTA_INIT_COUNT
	.align		4
        /*0058*/ 	.byte	0x02, 0x4a
	.zero		1
	.zero		1


	//----- nvinfo : EIATTR_EXIT_INSTR_OFFSETS
	.align		4
        /*005c*/ 	.byte	0x04, 0x1c
        /*005e*/ 	.short	(.L_17 - .L_16)


	//   ....[0]....
.L_16:
        /*0060*/ 	.word	0x00000990


	//----- nvinfo : EIATTR_CBANK_PARAM_SIZE
	.align		4
.L_17:
        /*0064*/ 	.byte	0x03, 0x19
        /*0066*/ 	.short	0x0020


	//----- nvinfo : EIATTR_PARAM_CBANK
	.align		4
        /*0068*/ 	.byte	0x04, 0x0a
        /*006a*/ 	.short	(.L_19 - .L_18)
	.align		4
.L_18:
        /*006c*/ 	.word	index@(.nv.constant0._Z9k_mat_muliPfPKfS1_)
        /*0070*/ 	.short	0x0380
        /*0072*/ 	.short	0x0020


	//----- nvinfo : EIATTR_SW_WAR
	.align		4
.L_19:
        /*0074*/ 	.byte	0x04, 0x36
        /*0076*/ 	.short	(.L_21 - .L_20)
.L_20:
        /*0078*/ 	.word	0x00000008
.L_21:


//--------------------- .nv.callgraph             --------------------------
	.section	.nv.callgraph,"",@"SHT_CUDA_CALLGRAPH"
	.align	4
	.sectionentsize	8
	.align		4
        /*0000*/ 	.word	0x00000000
	.align		4
        /*0004*/ 	.word	0xffffffff
	.align		4
        /*0008*/ 	.word	0x00000000
	.align		4
        /*000c*/ 	.word	0xfffffffe
	.align		4
        /*0010*/ 	.word	0x00000000
	.align		4
        /*0014*/ 	.word	0xfffffffd
	.align		4
        /*0018*/ 	.word	0x00000000
	.align		4
        /*001c*/ 	.word	0xfffffffc


//--------------------- .text._Z9k_mat_muliPfPKfS1_ --------------------------
	.section	.text._Z9k_mat_muliPfPKfS1_,"ax",@progbits
	.align	128
.text._Z9k_mat_muliPfPKfS1_:
        .type           _Z9k_mat_muliPfPKfS1_,@function
        .size           _Z9k_mat_muliPfPKfS1_,(.L_x_7 - _Z9k_mat_muliPfPKfS1_)
        .other          _Z9k_mat_muliPfPKfS1_,@"STO_CUDA_ENTRY STV_DEFAULT"
_Z9k_mat_muliPfPKfS1_:
[----:B------:R-:W-:Y:S01]  /*0000*/  LDC R1, c[0x0][0x37c] ;  /* 0x0000df00ff017b82 */ /* 0x000fe20000000800 */
[----:B------:R-:W0:Y:S07]  /*0010*/  S2R R3, SR_TID.Y ;  /* 0x0000000000037919 */ /* 0x000e2e0000002200 */
[----:B------:R-:W1:Y:S01]  /*0020*/  LDC R0, c[0x0][0x360] ;  /* 0x0000d800ff007b82 */ /* 0x000e620000000800 */
[----:B------:R-:W1:Y:S01]  /*0030*/  LDCU UR6, c[0x0][0x364] ;  /* 0x00006c80ff0677ac */ /* 0x000e620008000800 */
[----:B------:R-:W-:Y:S01]  /*0040*/  HFMA2 R16, -RZ, RZ, 0, 0 ;  /* 0x00000000ff107431 */ /* 0x000fe200000001ff */
[----:B------:R-:W2:Y:S01]  /*0050*/  S2R R4, SR_CTAID.Y ;  /* 0x0000000000047919 */ /* 0x000ea20000002600 */
[----:B------:R-:W3:Y:S01]  /*0060*/  LDCU UR10, c[0x0][0x380] ;  /* 0x00007000ff0a77ac */ /* 0x000ee20008000800 */
[----:B------:R-:W4:Y:S03]  /*0070*/  S2R R7, SR_TID.X ;  /* 0x0000000000077919 */ /* 0x000f260000002100 */
[----:B------:R-:W5:Y:S01]  /*0080*/  S2UR UR5, SR_CgaCtaId ;  /* 0x00000000000579c3 */ /* 0x000f620000008800 */
[----:B------:R-:W-:Y:S01]  /*0090*/  UMOV UR4, 0x400 ;  /* 0x0000040000047882 */ /* 0x000fe20000000000 */
[----:B------:R-:W0:Y:S01]  /*00a0*/  LDCU.64 UR8, c[0x0][0x358] ;  /* 0x00006b00ff0877ac */ /* 0x000e220008000a00 */
[----:B------:R-:W0:Y:S01]  /*00b0*/  LDCU UR7, c[0x0][0x370] ;  /* 0x00006e00ff0777ac */ /* 0x000e220008000800 */
[C---:B-1----:R-:W-:Y:S01]  /*00c0*/  IMAD R2, R0.reuse, UR6, RZ ;  /* 0x0000000600027c24 */ /* 0x042fe2000f8e02ff */
[----:B------:R-:W-:-:S02]  /*00d0*/  LOP3.LUT R9, R0, 0xfffffff8, RZ, 0xc0, !PT ;  /* 0xfffffff800097812 */ /* 0x000fc400078ec0ff */
[----:B------:R-:W-:Y:S02]  /*00e0*/  LOP3.LUT R20, R0, 0x7, RZ, 0xc0, !PT ;  /* 0x0000000700147812 */ /* 0x000fe400078ec0ff */
[----:B------:R-:W-:Y:S01]  /*00f0*/  SHF.L.U32 R2, R2, 0x2, RZ ;  /* 0x0000000202027819 */ /* 0x000fe200000006ff */
[----:B------:R-:W-:Y:S01]  /*0100*/  IMAD.MOV R9, RZ, RZ, -R9 ;  /* 0x000000ffff097224 */ /* 0x000fe200078e0a09 */
[C---:B------:R-:W-:Y:S01]  /*0110*/  LOP3.LUT R21, R0.reuse, 0x3, RZ, 0xc0, !PT ;  /* 0x0000000300157812 */ /* 0x040fe200078ec0ff */
[----:B-----5:R-:W-:Y:S01]  /*0120*/  ULEA UR4, UR5, UR4, 0x18 ;  /* 0x0000000405047291 */ /* 0x020fe2000f8ec0ff */
[C---:B0-----:R-:W-:Y:S01]  /*0130*/  IMAD R6, R0.reuse, R3, RZ ;  /* 0x0000000300067224 */ /* 0x041fe200078e02ff */
[----:B------:R-:W-:Y:S01]  /*0140*/  LOP3.LUT R8, R0, 0x7f8, RZ, 0xc0, !PT ;  /* 0x000007f800087812 */ /* 0x000fe200078ec0ff */
[----:B--2---:R-:W-:-:S03]  /*0150*/  IMAD R4, R4, UR6, R3 ;  /* 0x0000000604047c24 */ /* 0x004fc6000f8e0203 */
[----:B------:R-:W-:Y:S01]  /*0160*/  IADD3 R10, PT, PT, R2, UR4, RZ ;  /* 0x00000004020a7c10 */ /* 0x000fe2000fffe0ff */
[C-C-:B----4-:R-:W-:Y:S01]  /*0170*/  IMAD.IADD R3, R6.reuse, 0x1, R7.reuse ;  /* 0x0000000106037824 */ /* 0x150fe200078e0207 */
[----:B------:R-:W-:Y:S01]  /*0180*/  LEA R12, R6, UR4, 0x2 ;  /* 0x00000004060c7c11 */ /* 0x000fe2000f8e10ff */
[----:B------:R-:W-:Y:S02]  /*0190*/  IMAD R15, R7, 0x4, R2 ;  /* 0x00000004070f7824 */ /* 0x000fe400078e0202 */
[----:B---3--:R-:W-:Y:S01]  /*01a0*/  IMAD R11, R4, UR10, R7 ;  /* 0x0000000a040b7c24 */ /* 0x008fe2000f8e0207 */
[----:B------:R-:W-:Y:S01]  /*01b0*/  IADD3 R12, PT, PT, R12, 0x10, RZ ;  /* 0x000000100c0c7810 */ /* 0x000fe20007ffe0ff */
[C---:B------:R-:W-:Y:S01]  /*01c0*/  IMAD R14, R3.reuse, 0x4, R10 ;  /* 0x00000004030e7824 */ /* 0x040fe200078e020a */
[----:B------:R-:W-:Y:S02]  /*01d0*/  LEA R13, R3, UR4, 0x2 ;  /* 0x00000004030d7c11 */ /* 0x000fe4000f8e10ff */
[----:B------:R-:W-:Y:S01]  /*01e0*/  IADD3 R15, PT, PT, R15, UR4, RZ ;  /* 0x000000040f0f7c10 */ /* 0x000fe2000fffe0ff */
[----:B------:R-:W-:-:S06]  /*01f0*/  UMOV UR4, URZ ;  /* 0x000000ff00047c82 */ /* 0x000fcc0008000000 */
.L_x_5:
[----:B0-----:R-:W0:Y:S01]  /*0200*/  LDC.64 R4, c[0x0][0x390] ;  /* 0x0000e400ff047b82 */ /* 0x001e220000000a00 */
[----:B------:R-:W-:-:S07]  /*0210*/  IMAD R17, R0, UR4, R11 ;  /* 0x0000000400117c24 */ /* 0x000fce000f8e020b */
[----:B------:R-:W1:Y:S01]  /*0220*/  LDC.64 R2, c[0x0][0x398] ;  /* 0x0000e600ff027b82 */ /* 0x000e620000000a00 */
[----:B0-----:R-:W-:-:S06]  /*0230*/  IMAD.WIDE.U32 R4, R17, 0x4, R4 ;  /* 0x0000000411047825 */ /* 0x001fcc00078e0004 */
[----:B------:R-:W2:Y:S01]  /*0240*/  LDG.E R4, desc[UR8][R4.64] ;  /* 0x0000000804047981 */ /* 0x000ea2000c1e1900 */
[----:B-1----:R-:W-:-:S06]  /*0250*/  IMAD.WIDE.U32 R2, R17, 0x4, R2 ;  /* 0x0000000411027825 */ /* 0x002fcc00078e0002 */
[----:B------:R-:W3:Y:S01]  /*0260*/  LDG.E R3, desc[UR8][R2.64] ;  /* 0x0000000802037981 */ /* 0x000ee2000c1e1900 */
[----:B------:R-:W-:Y:S01]  /*0270*/  ISETP.GE.U32.AND P0, PT, R0, 0x8, PT ;  /* 0x000000080000780c */ /* 0x000fe20003f06070 */
[----:B------:R-:W-:Y:S01]  /*0280*/  UIADD3 UR4, UPT, UPT, UR4, 0x1, URZ ;  /* 0x0000000104047890 */ /* 0x000fe2000fffe0ff */
[----:B------:R-:W-:-:S03]  /*0290*/  MOV R17, RZ ;  /* 0x000000ff00117202 */ /* 0x000fc60000000f00 */
[----:B------:R-:W-:Y:S01]  /*02a0*/  UISETP.NE.AND UP0, UPT, UR4, UR7, UPT ;  /* 0x000000070400728c */ /* 0x000fe2000bf05270 */
[----:B--2---:R0:W-:Y:S04]  /*02b0*/  STS [R13], R4 ;  /* 0x000000040d007388 */ /* 0x0041e80000000800 */
[----:B---3--:R0:W-:Y:S01]  /*02c0*/  STS [R14], R3 ;  /* 0x000000030e007388 */ /* 0x0081e20000000800 */
[----:B------:R-:W-:Y:S06]  /*02d0*/  BAR.SYNC.DEFER_BLOCKING 0x0 ;  /* 0x0000000000007b1d */ /* 0x000fec0000010000 */
[----:B------:R-:W-:Y:S05]  /*02e0*/  @!P0 BRA `(.L_x_0) ;  /* 0x0000000000a08947 */ /* 0x000fea0003800000 */
[----:B------:R-:W-:Y:S01]  /*02f0*/  IMAD.MOV.U32 R2, RZ, RZ, R12 ;  /* 0x000000ffff027224 */ /* 0x000fe200078e000c */
[----:B------:R-:W-:Y:S02]  /*0300*/  MOV R5, R15 ;  /* 0x0000000f00057202 */ /* 0x000fe40000000f00 */
[----:B0-----:R-:W-:-:S07]  /*0310*/  MOV R3, R9 ;  /* 0x0000000900037202 */ /* 0x001fce0000000f00 */
.L_x_1:
[----:B------:R-:W-:Y:S01]  /*0320*/  IMAD R25, R0, 0x4, R5 ;  /* 0x0000000400197824 */ /* 0x000fe200078e0205 */
[----:B------:R-:W-:Y:S01]  /*0330*/  LDS R23, [R2+-0x10] ;  /* 0xfffff00002177984 */ /* 0x000fe20000000800 */
[----:B------:R-:W-:-:S03]  /*0340*/  IADD3 R3, PT, PT, R3, 0x8, RZ ;  /* 0x0000000803037810 */ /* 0x000fc60007ffe0ff */
[----:B------:R0:W1:Y:S01]  /*0350*/  LDS R24, [R5] ;  /* 0x0000000005187984 */ /* 0x0000620000000800 */
[C---:B------:R-:W-:Y:S02]  /*0360*/  LEA R19, R0.reuse, R25, 0x2 ;  /* 0x0000001900137211 */ /* 0x040fe400078e10ff */
[----:B------:R-:W-:Y:S01]  /*0370*/  ISETP.NE.AND P0, PT, R3, RZ, PT ;  /* 0x000000ff0300720c */ /* 0x000fe20003f05270 */
[----:B------:R-:W-:Y:S01]  /*0380*/  LDS R22, [R2+-0xc] ;  /* 0xfffff40002167984 */ /* 0x000fe20000000800 */
[----:B------:R-:W-:-:S03]  /*0390*/  LEA R29, R0, R19, 0x2 ;  /* 0x00000013001d7211 */ /* 0x000fc600078e10ff */
[----:B------:R-:W2:Y:S01]  /*03a0*/  LDS R25, [R25] ;  /* 0x0000000019197984 */ /* 0x000ea20000000800 */
[----:B0-----:R-:W-:-:S03]  /*03b0*/  LEA R5, R0, R5, 0x5 ;  /* 0x0000000500057211 */ /* 0x001fc600078e28ff */
[----:B------:R-:W-:Y:S04]  /*03c0*/  LDS R18, [R2+-0x8] ;  /* 0xfffff80002127984 */ /* 0x000fe80000000800 */
[----:B------:R-:W0:Y:S04]  /*03d0*/  LDS R19, [R19] ;  /* 0x0000000013137984 */ /* 0x000e280000000800 */
[----:B------:R-:W-:Y:S04]  /*03e0*/  LDS R4, [R2+-0x4] ;  /* 0xfffffc0002047984 */ /* 0x000fe80000000800 */
[----:B------:R-:W3:Y:S01]  /*03f0*/  LDS R17, [R29] ;  /* 0x000000001d117984 */ /* 0x000ee20000000800 */
[----:B-1----:R-:W-:Y:S01]  /*0400*/  FFMA R23, R23, R24, R16 ;  /* 0x0000001817177223 */ /* 0x002fe20000000010 */
[----:B------:R-:W-:-:S02]  /*0410*/  IMAD R24, R0, 0x4, R29 ;  /* 0x0000000400187824 */ /* 0x000fc400078e021d */
[----:B------:R-:W-:Y:S01]  /*0420*/  LDS R16, [R2] ;  /* 0x0000000002107984 */ /* 0x000fe20000000800 */
[----:B--2---:R-:W-:Y:S02]  /*0430*/  FFMA R27, R22, R25, R23 ;  /* 0x00000019161b7223 */ /* 0x004fe40000000017 */
[C---:B------:R-:W-:Y:S01]  /*0440*/  LEA R22, R0.reuse, R24, 0x2 ;  /* 0x0000001800167211 */ /* 0x040fe200078e10ff */
[----:B------:R-:W1:Y:S03]  /*0450*/  LDS R23, [R24] ;  /* 0x0000000018177984 */ /* 0x000e660000000800 */
[----:B------:R-:W-:Y:S01]  /*0460*/  LEA R25, R0, R22, 0x2 ;  /* 0x0000001600197211 */ /* 0x000fe200078e10ff */
[----:B0-----:R-:W-:Y:S02]  /*0470*/  FFMA R27, R18, R19, R27 ;  /* 0x00000013121b7223 */ /* 0x001fe4000000001b */
[----:B------:R-:W-:Y:S02]  /*0480*/  LDS R18, [R2+0x4] ;  /* 0x0000040002127984 */ /* 0x000fe40000000800 */
[----:B------:R-:W-:-:S02]  /*0490*/  IMAD R26, R0, 0x4, R25 ;  /* 0x00000004001a7824 */ /* 0x000fc400078e0219 */
[----:B------:R-:W0:Y:S01]  /*04a0*/  LDS R19, [R22] ;  /* 0x0000000016137984 */ /* 0x000e220000000800 */
[----:B---3--:R-:W-:-:S03]  /*04b0*/  FFMA R17, R4, R17, R27 ;  /* 0x0000001104117223 */ /* 0x008fc6000000001b */
[----:B------:R-:W-:Y:S04]  /*04c0*/  LDS R4, [R2+0x8] ;  /* 0x0000080002047984 */ /* 0x000fe80000000800 */
[----:B------:R-:W2:Y:S04]  /*04d0*/  LDS R25, [R25] ;  /* 0x0000000019197984 */ /* 0x000ea80000000800 */
[----:B------:R-:W-:Y:S04]  /*04e0*/  LDS R26, [R26] ;  /* 0x000000001a1a7984 */ /* 0x000fe80000000800 */
[----:B------:R3:W4:Y:S02]  /*04f0*/  LDS R27, [R2+0xc] ;  /* 0x00000c00021b7984 */ /* 0x0007240000000800 */
[----:B---3--:R-:W-:-:S02]  /*0500*/  VIADD R2, R2, 0x20 ;  /* 0x0000002002027836 */ /* 0x008fc40000000000 */
[----:B-1----:R-:W-:-:S04]  /*0510*/  FFMA R17, R16, R23, R17 ;  /* 0x0000001710117223 */ /* 0x002fc80000000011 */
[----:B0-----:R-:W-:-:S04]  /*0520*/  FFMA R17, R18, R19, R17 ;  /* 0x0000001312117223 */ /* 0x001fc80000000011 */
[----:B--2---:R-:W-:-:S04]  /*0530*/  FFMA R4, R4, R25, R17 ;  /* 0x0000001904047223 */ /* 0x004fc80000000011 */
[----:B----4-:R-:W-:Y:S01]  /*0540*/  FFMA R16, R27, R26, R4 ;  /* 0x0000001a1b107223 */ /* 0x010fe20000000004 */
[----:B------:R-:W-:Y:S06]  /*0550*/  @P0 BRA `(.L_x_1) ;  /* 0xfffffffc00700947 */ /* 0x000fec000383ffff */
[----:B------:R-:W-:-:S07]  /*0560*/  MOV R17, R8 ;  /* 0x0000000800117202 */ /* 0x000fce0000000f00 */
.L_x_0:
[----:B------:R-:W-:-:S13]  /*0570*/  ISETP.NE.AND P0, PT, R20, RZ, PT ;  /* 0x000000ff1400720c */ /* 0x000fda0003f05270 */
[----:B------:R-:W-:Y:S05]  /*0580*/  @!P0 BRA `(.L_x_2) ;  /* 0x0000000000e48947 */ /* 0x000fea0003800000 */
[----:B------:R-:W-:Y:S02]  /*0590*/  IADD3 R2, PT, PT, R20, -0x1, RZ ;  /* 0xffffffff14027810 */ /* 0x000fe40007ffe0ff */
[----:B------:R-:W-:Y:S02]  /*05a0*/  ISETP.NE.AND P1, PT, R21, RZ, PT ;  /* 0x000000ff1500720c */ /* 0x000fe40003f25270 */
[----:B------:R-:W-:-:S13]  /*05b0*/  ISETP.GE.U32.AND P0, PT, R2, 0x3, PT ;  /* 0x000000030200780c */ /* 0x000fda0003f06070 */
[----:B------:R-:W-:Y:S05]  /*05c0*/  @!P0 BRA `(.L_x_3) ;  /* 0x00000000005c8947 */ /* 0x000fea0003800000 */
[----:B------:R-:W1:Y:S01]  /*05d0*/  S2UR UR6, SR_CgaCtaId ;  /* 0x00000000000679c3 */ /* 0x000e620000008800 */
[----:B------:R-:W-:Y:S01]  /*05e0*/  UMOV UR5, 0x400 ;  /* 0x0000040000057882 */ /* 0x000fe20000000000 */
[C---:B0-----:R-:W-:Y:S02]  /*05f0*/  IMAD R3, R17.reuse, R0, R7 ;  /* 0x0000000011037224 */ /* 0x041fe400078e0207 */
[----:B------:R-:W-:Y:S01]  /*0600*/  IMAD.IADD R2, R6, 0x1, R17 ;  /* 0x0000000106027824 */ /* 0x000fe200078e0211 */
[----:B------:R-:W-:Y:S02]  /*0610*/  IADD3 R17, PT, PT, R17, 0x4, RZ ;  /* 0x0000000411117810 */ /* 0x000fe40007ffe0ff */
[----:B------:R-:W-:-:S04]  /*0620*/  LEA R5, R3, R10, 0x2 ;  /* 0x0000000a03057211 */ /* 0x000fc800078e10ff */
[C---:B------:R-:W-:Y:S02]  /*0630*/  LEA R19, R0.reuse, R5, 0x2 ;  /* 0x0000000500137211 */ /* 0x040fe400078e10ff */
[----:B------:R-:W-:Y:S03]  /*0640*/  LDS R5, [R5] ;  /* 0x0000000005057984 */ /* 0x000fe60000000800 */
[C---:B------:R-:W-:Y:S01]  /*0650*/  IMAD R23, R0.reuse, 0x4, R19 ;  /* 0x0000000400177824 */ /* 0x040fe200078e0213 */
[----:B------:R-:W-:Y:S04]  /*0660*/  LDS R18, [R19] ;  /* 0x0000000013127984 */ /* 0x000fe80000000800 */
[----:B------:R-:W-:-:S02]  /*0670*/  LEA R25, R0, R23, 0x2 ;  /* 0x0000001700197211 */ /* 0x000fc400078e10ff */
[----:B------:R-:W-:Y:S01]  /*0680*/  LDS R23, [R23] ;  /* 0x0000000017177984 */ /* 0x000fe20000000800 */
[----:B-1----:R-:W-:-:S03]  /*0690*/  ULEA UR5, UR6, UR5, 0x18 ;  /* 0x0000000506057291 */ /* 0x002fc6000f8ec0ff */
[----:B------:R-:W-:Y:S03]  /*06a0*/  LDS R25, [R25] ;  /* 0x0000000019197984 */ /* 0x000fe60000000800 */
[----:B------:R-:W-:-:S05]  /*06b0*/  LEA R2, R2, UR5, 0x2 ;  /* 0x0000000502027c11 */ /* 0x000fca000f8e10ff */
[----:B------:R-:W0:Y:S04]  /*06c0*/  LDS R3, [R2] ;  /* 0x0000000002037984 */ /* 0x000e280000000800 */
[----:B------:R-:W1:Y:S04]  /*06d0*/  LDS R4, [R2+0x4] ;  /* 0x0000040002047984 */ /* 0x000e680000000800 */
[----:B------:R-:W2:Y:S04]  /*06e0*/  LDS R22, [R2+0x8] ;  /* 0x0000080002167984 */ /* 0x000ea80000000800 */
[----:B------:R-:W3:Y:S01]  /*06f0*/  LDS R24, [R2+0xc] ;  /* 0x00000c0002187984 */ /* 0x000ee20000000800 */
[----:B0-----:R-:W-:-:S04]  /*0700*/  FFMA R3, R3, R5, R16 ;  /* 0x0000000503037223 */ /* 0x001fc80000000010 */
[----:B-1----:R-:W-:-:S04]  /*0710*/  FFMA R3, R4, R18, R3 ;  /* 0x0000001204037223 */ /* 0x002fc80000000003 */
[----:B--2---:R-:W-:-:S04]  /*0720*/  FFMA R3, R22, R23, R3 ;  /* 0x0000001716037223 */ /* 0x004fc80000000003 */
[----:B---3--:R-:W-:-:S07]  /*0730*/  FFMA R16, R24, R25, R3 ;  /* 0x0000001918107223 */ /* 0x008fce0000000003 */
.L_x_3:
[----:B------:R-:W-:Y:S05]  /*0740*/  @!P1 BRA `(.L_x_2) ;  /* 0x0000000000749947 */ /* 0x000fea0003800000 */
[----:B------:R-:W-:Y:S02]  /*0750*/  ISETP.NE.AND P0, PT, R21, 0x1, PT ;  /* 0x000000011500780c */ /* 0x000fe40003f05270 */
[----:B------:R-:W-:-:S11]  /*0760*/  LOP3.LUT P1, RZ, R0, 0x1, RZ, 0xc0, !PT ;  /* 0x0000000100ff7812 */ /* 0x000fd6000782c0ff */
[----:B------:R-:W-:Y:S05]  /*0770*/  @!P0 BRA `(.L_x_4) ;  /* 0x00000000003c8947 */ /* 0x000fea0003800000 */
[----:B------:R-:W1:Y:S01]  /*0780*/  S2UR UR6, SR_CgaCtaId ;  /* 0x00000000000679c3 */ /* 0x000e620000008800 */
[----:B------:R-:W-:Y:S01]  /*0790*/  UMOV UR5, 0x400 ;  /* 0x0000040000057882 */ /* 0x000fe20000000000 */
[C---:B0-----:R-:W-:Y:S02]  /*07a0*/  IMAD R3, R17.reuse, R0, R7 ;  /* 0x0000000011037224 */ /* 0x041fe400078e0207 */
[----:B------:R-:W-:Y:S02]  /*07b0*/  IMAD.IADD R2, R6, 0x1, R17 ;  /* 0x0000000106027824 */ /* 0x000fe400078e0211 */
[----:B------:R-:W-:Y:S01]  /*07c0*/  VIADD R17, R17, 0x2 ;  /* 0x0000000211117836 */ /* 0x000fe20000000000 */
[----:B------:R-:W-:-:S04]  /*07d0*/  LEA R5, R3, R10, 0x2 ;  /* 0x0000000a03057211 */ /* 0x000fc800078e10ff */
[----:B------:R-:W-:Y:S01]  /*07e0*/  LEA R19, R0, R5, 0x2 ;  /* 0x0000000500137211 */ /* 0x000fe200078e10ff */
[----:B------:R-:W-:Y:S05]  /*07f0*/  LDS R4, [R5] ;  /* 0x0000000005047984 */ /* 0x000fea0000000800 */
[----:B------:R-:W-:Y:S01]  /*0800*/  LDS R19, [R19] ;  /* 0x0000000013137984 */ /* 0x000fe20000000800 */
[----:B-1----:R-:W-:-:S06]  /*0810*/  ULEA UR5, UR6, UR5, 0x18 ;  /* 0x0000000506057291 */ /* 0x002fcc000f8ec0ff */
[----:B------:R-:W-:-:S05]  /*0820*/  LEA R2, R2, UR5, 0x2 ;  /* 0x0000000502027c11 */ /* 0x000fca000f8e10ff */
[----:B------:R-:W0:Y:S04]  /*0830*/  LDS R3, [R2] ;  /* 0x0000000002037984 */ /* 0x000e280000000800 */
[----:B------:R-:W1:Y:S01]  /*0840*/  LDS R18, [R2+0x4] ;  /* 0x0000040002127984 */ /* 0x000e620000000800 */
[----:B0-----:R-:W-:-:S04]  /*0850*/  FFMA R3, R3, R4, R16 ;  /* 0x0000000403037223 */ /* 0x001fc80000000010 */
[----:B-1----:R-:W-:-:S07]  /*0860*/  FFMA R16, R18, R19, R3 ;  /* 0x0000001312107223 */ /* 0x002fce0000000003 */
.L_x_4:
[----:B------:R-:W-:Y:S05]  /*0870*/  @!P1 BRA `(.L_x_2) ;  /* 0x0000000000289947 */ /* 0x000fea0003800000 */
[----:B------:R-:W1:Y:S01]  /*0880*/  S2UR UR6, SR_CgaCtaId ;  /* 0x00000000000679c3 */ /* 0x000e620000008800 */
[----:B------:R-:W-:Y:S01]  /*0890*/  UMOV UR5, 0x400 ;  /* 0x0000040000057882 */ /* 0x000fe20000000000 */
[-C--:B0-----:R-:W-:Y:S01]  /*08a0*/  IMAD R3, R0, R17.reuse, R7 ;  /* 0x0000001100037224 */ /* 0x081fe200078e0207 */
[----:B------:R-:W-:-:S04]  /*08b0*/  IADD3 R2, PT, PT, R6, R17, RZ ;  /* 0x0000001106027210 */ /* 0x000fc80007ffe0ff */
[----:B------:R-:W-:-:S06]  /*08c0*/  LEA R4, R3, R10, 0x2 ;  /* 0x0000000a03047211 */ /* 0x000fcc00078e10ff */
[----:B------:R-:W-:Y:S01]  /*08d0*/  LDS R4, [R4] ;  /* 0x0000000004047984 */ /* 0x000fe20000000800 */
[----:B-1----:R-:W-:-:S06]  /*08e0*/  ULEA UR5, UR6, UR5, 0x18 ;  /* 0x0000000506057291 */ /* 0x002fcc000f8ec0ff */
[----:B------:R-:W-:-:S05]  /*08f0*/  LEA R2, R2, UR5, 0x2 ;  /* 0x0000000502027c11 */ /* 0x000fca000f8e10ff */
[----:B------:R-:W0:Y:S02]  /*0900*/  LDS R3, [R2] ;  /* 0x0000000002037984 */ /* 0x000e240000000800 */
[----:B0-----:R-:W-:-:S07]  /*0910*/  FFMA R16, R3, R4, R16 ;  /* 0x0000000403107223 */ /* 0x001fce0000000010 */
.L_x_2:
[----:B------:R-:W-:Y:S06]  /*0920*/  BAR.SYNC.DEFER_BLOCKING 0x0 ;  /* 0x0000000000007b1d */ /* 0x000fec0000010000 */
[----:B------:R-:W-:Y:S05]  /*0930*/  BRA.U UP0, `(.L_x_5) ;  /* 0xfffffff900307547 */ /* 0x000fea000b83ffff */
[----:B------:R-:W1:Y:S08]  /*0940*/  S2UR UR4, SR_CTAID.X ;  /* 0x00000000000479c3 */ /* 0x000e700000002500 */
[----:B0-----:R-:W0:Y:S01]  /*0950*/  LDC.64 R2, c[0x0][0x388] ;  /* 0x0000e200ff027b82 */ /* 0x001e220000000a00 */
[----:B-1----:R-:W-:-:S04]  /*0960*/  IMAD R11, R0, UR4, R11 ;  /* 0x00000004000b7c24 */ /* 0x002fc8000f8e020b */
[----:B0-----:R-:W-:-:S05]  /*0970*/  IMAD.WIDE.U32 R2, R11, 0x4, R2 ;  /* 0x000000040b027825 */ /* 0x001fca00078e0002 */
[----:B------:R-:W-:Y:S01]  /*0980*/  STG.E desc[UR8][R2.64], R16 ;  /* 0x0000001002007986 */ /* 0x000fe2000c101908 */
[----:B------:R-:W-:Y:S05]  /*0990*/  EXIT ;  /* 0x000000000000794d */ /* 0x000fea0003800000 */
.L_x_6:
[----:B------:R-:W-:-:S00]  /*09a0*/  BRA `(.L_x_6) ;  /* 0xfffffffc00fc7947 */ /* 0x000fc0000383ffff */
[----:B------:R-:W-:-:S00]  /*09b0*/  NOP ;  /* 0x0000000000007918 */ /* 0x000fc00000000000 */
        /* <DEDUP_REMOVED lines=12> */
.L_x_7:


//--------------------- .nv.shared._Z9k_mat_muliPfPKfS1_ --------------------------
	.section	.nv.shared._Z9k_mat_muliPfPKfS1_,"aw",@nobits
	.sectionflags	@""
	.align	16
	.zero		1024


//--------------------- .nv.shared.reserved.0     --------------------------
	.section	.nv.shared.reserved.0,"aw",@nobits
	.weak		__nv_reservedSMEM_offset_0_alias
	.size		__nv_reservedSMEM_offset_0_alias, 0, 64
	.other		__nv_reservedSMEM_offset_0_alias,@"STO_CUDA_RESERVED_SHARED STV_DEFAULT"
__nv_reservedSMEM_offset_0_alias:
	.zero		0
	.zero		64


//--------------------- .nv.constant0._Z9k_mat_muliPfPKfS1_ --------------------------
	.section	.nv.constant0._Z9k_mat_muliPfPKfS1_,"a",@progbits
	.sectionflags	@""
	.align	4
.nv.constant0._Z9k_mat_muliPfPKfS1_:
	.zero		928


//--------------------- SYMBOLS --------------------------

	.type		.nv.reservedSmem.offset0,@object
	.size		.nv.reservedSmem.offset0,0x4
	.type		.nv.reservedSmem.cap,@object
	.size		.nv.reservedSmem.cap,0x4
